	.headerflags	@"EF_CUDA_TEXMODE_UNIFIED EF_CUDA_64BIT_ADDRESS EF_CUDA_ACCELERATORS EF_CUDA_SM90 EF_CUDA_VIRTUAL_SM(EF_CUDA_SM90)"
	.elftype	@"ET_EXEC"


//--------------------- .nv.info                  --------------------------
	.section	.nv.info,"",@"SHT_CUDA_INFO"
	.align	4


	//----- nvinfo : EIATTR_REGCOUNT
	.align		4
        /*0000*/ 	.byte	0x04, 0x2f
        /*0002*/ 	.short	(.L_3 - .L_2)
	.align		4
.L_2:
        /*0004*/ 	.word	index@(triton_poi_fused__native_batch_norm_legit_no_training_convolution_leaky_relu_9)
        /*0008*/ 	.word	0x00000016


	//----- nvinfo : EIATTR_MIN_STACK_SIZE
	.align		4
.L_3:
        /*000c*/ 	.byte	0x04, 0x12
        /*000e*/ 	.short	(.L_5 - .L_4)
	.align		4
.L_4:
        /*0010*/ 	.word	index@(triton_poi_fused__native_batch_norm_legit_no_training_convolution_leaky_relu_9)
        /*0014*/ 	.word	0x00000000


	//----- nvinfo : EIATTR_FRAME_SIZE
	.align		4
.L_5:
        /*0018*/ 	.byte	0x04, 0x11
        /*001a*/ 	.short	(.L_7 - .L_6)
	.align		4
.L_6:
        /*001c*/ 	.word	index@(triton_poi_fused__native_batch_norm_legit_no_training_convolution_leaky_relu_9)
        /*0020*/ 	.word	0x00000000


	//----- nvinfo : EIATTR_MIN_STACK_SIZE
	.align		4
.L_7:
        /*0024*/ 	.byte	0x04, 0x12
        /*0026*/ 	.short	(.L_9 - .L_8)
	.align		4
.L_8:
        /*0028*/ 	.word	index@(triton_poi_fused__native_batch_norm_legit_no_training_convolution_leaky_relu_9)
        /*002c*/ 	.word	0x00000000
.L_9:


//--------------------- .nv.info.triton_poi_fused__native_batch_norm_legit_no_training_convolution_leaky_relu_9 --------------------------
	.section	.nv.info.triton_poi_fused__native_batch_norm_legit_no_training_convolution_leaky_relu_9,"",@"SHT_CUDA_INFO"
	.sectionflags	@""
	.align	4


	//----- nvinfo : EIATTR_CUDA_API_VERSION
	.align		4
        /*0000*/ 	.byte	0x04, 0x37
        /*0002*/ 	.short	(.L_11 - .L_10)
.L_10:
        /*0004*/ 	.word	0x0000007c


	//----- nvinfo : EIATTR_KPARAM_INFO
	.align		4
.L_11:
        /*0008*/ 	.byte	0x04, 0x17
        /*000a*/ 	.short	(.L_13 - .L_12)
.L_12:
        /*000c*/ 	.word	0x00000000
        /*0010*/ 	.short	0x0007
        /*0012*/ 	.short	0x0038
        /*0014*/ 	.byte	0x00, 0xf0, 0x11, 0x00


	//----- nvinfo : EIATTR_KPARAM_INFO
	.align		4
.L_13:
        /*0018*/ 	.byte	0x04, 0x17
        /*001a*/ 	.short	(.L_15 - .L_14)
.L_14:
        /*001c*/ 	.word	0x00000000
        /*0020*/ 	.short	0x0006
        /*0022*/ 	.short	0x0030
        /*0024*/ 	.byte	0x00, 0xf4, 0x21, 0x00


	//----- nvinfo : EIATTR_KPARAM_INFO
	.align		4
.L_15:
        /*0028*/ 	.byte	0x04, 0x17
        /*002a*/ 	.short	(.L_17 - .L_16)
.L_16:
        /*002c*/ 	.word	0x00000000
        /*0030*/ 	.short	0x0005
        /*0032*/ 	.short	0x0028
        /*0034*/ 	.byte	0x00, 0xf4, 0x21, 0x00


	//----- nvinfo : EIATTR_KPARAM_INFO
	.align		4
.L_17:
        /*0038*/ 	.byte	0x04, 0x17
        /*003a*/ 	.short	(.L_19 - .L_18)
.L_18:
        /*003c*/ 	.word	0x00000000
        /*0040*/ 	.short	0x0004
        /*0042*/ 	.short	0x0020
        /*0044*/ 	.byte	0x00, 0xf4, 0x21, 0x00


	//----- nvinfo : EIATTR_KPARAM_INFO
	.align		4
.L_19:
        /*0048*/ 	.byte	0x04, 0x17
        /*004a*/ 	.short	(.L_21 - .L_20)
.L_20:
        /*004c*/ 	.word	0x00000000
        /*0050*/ 	.short	0x0003
        /*0052*/ 	.short	0x0018
        /*0054*/ 	.byte	0x00, 0xf4, 0x21, 0x00


	//----- nvinfo : EIATTR_KPARAM_INFO
	.align		4
.L_21:
        /*0058*/ 	.byte	0x04, 0x17
        /*005a*/ 	.short	(.L_23 - .L_22)
.L_22:
        /*005c*/ 	.word	0x00000000
        /*0060*/ 	.short	0x0002
        /*0062*/ 	.short	0x0010
        /*0064*/ 	.byte	0x00, 0xf4, 0x21, 0x00


	//----- nvinfo : EIATTR_KPARAM_INFO
	.align		4
.L_23:
        /*0068*/ 	.byte	0x04, 0x17
        /*006a*/ 	.short	(.L_25 - .L_24)
.L_24:
        /*006c*/ 	.word	0x00000000
        /*0070*/ 	.short	0x0001
        /*0072*/ 	.short	0x0008
        /*0074*/ 	.byte	0x00, 0xf4, 0x21, 0x00


	//----- nvinfo : EIATTR_KPARAM_INFO
	.align		4
.L_25:
        /*0078*/ 	.byte	0x04, 0x17
        /*007a*/ 	.short	(.L_27 - .L_26)
.L_26:
        /*007c*/ 	.word	0x00000000
        /*0080*/ 	.short	0x0000
        /*0082*/ 	.short	0x0000
        /*0084*/ 	.byte	0x00, 0xf4, 0x21, 0x00


	//----- nvinfo : EIATTR_SPARSE_MMA_MASK
	.align		4
.L_27:
        /*0088*/ 	.byte	0x03, 0x50
        /*008a*/ 	.short	0x0000


	//----- nvinfo : EIATTR_MAXREG_COUNT
	.align		4
        /*008c*/ 	.byte	0x03, 0x1b
        /*008e*/ 	.short	0x00ff


	//----- nvinfo : EIATTR_EXIT_INSTR_OFFSETS
	.align		4
        /*0090*/ 	.byte	0x04, 0x1c
        /*0092*/ 	.short	(.L_29 - .L_28)


	//   ....[0]....
.L_28:
        /*0094*/ 	.word	0x00000430


	//----- nvinfo : EIATTR_REQNTID
	.align		4
.L_29:
        /*0098*/ 	.byte	0x04, 0x10
        /*009a*/ 	.short	(.L_31 - .L_30)
.L_30:
        /*009c*/ 	.word	0x00000100
        /*00a0*/ 	.word	0x00000001
        /*00a4*/ 	.word	0x00000001


	//----- nvinfo : EIATTR_CBANK_PARAM_SIZE
	.align		4
.L_31:
        /*00a8*/ 	.byte	0x03, 0x19
        /*00aa*/ 	.short	0x003c


	//----- nvinfo : EIATTR_PARAM_CBANK
	.align		4
        /*00ac*/ 	.byte	0x04, 0x0a
        /*00ae*/ 	.short	(.L_33 - .L_32)
	.align		4
.L_32:
        /*00b0*/ 	.word	index@(.nv.constant0.triton_poi_fused__native_batch_norm_legit_no_training_convolution_leaky_relu_9)
        /*00b4*/ 	.short	0x0210
        /*00b6*/ 	.short	0x003c


	//----- nvinfo : EIATTR_SW_WAR
	.align		4
.L_33:
        /*00b8*/ 	.byte	0x04, 0x36
        /*00ba*/ 	.short	(.L_35 - .L_34)
.L_34:
        /*00bc*/ 	.word	0x00000008
.L_35:


//--------------------- .nv.callgraph             --------------------------
	.section	.nv.callgraph,"",@"SHT_CUDA_CALLGRAPH"
	.align	4
	.sectionentsize	8
	.align		4
        /*0000*/ 	.word	0x00000000
	.align		4
        /*0004*/ 	.word	0xffffffff
	.align		4
        /*0008*/ 	.word	0x00000000
	.align		4
        /*000c*/ 	.word	0xfffffffe
	.align		4
        /*0010*/ 	.word	0x00000000
	.align		4
        /*0014*/ 	.word	0xfffffffd
	.align		4
        /*0018*/ 	.word	0x00000000
	.align		4
        /*001c*/ 	.word	0xfffffffc


//--------------------- .nv.constant4             --------------------------
	.section	.nv.constant4,"a",@progbits
	.align	8
	.align		8
.nv.constant4:
        /*0000*/ 	.dword	_$_str
	.align		8
        /*0008*/ 	.dword	_$_str_$_2


//--------------------- .text.triton_poi_fused__native_batch_norm_legit_no_training_convolution_leaky_relu_9 --------------------------
	.section	.text.triton_poi_fused__native_batch_norm_legit_no_training_convolution_leaky_relu_9,"ax",@progbits
	.align	128
        .global         triton_poi_fused__native_batch_norm_legit_no_training_convolution_leaky_relu_9
        .type           triton_poi_fused__native_batch_norm_legit_no_training_convolution_leaky_relu_9,@function
        .size           triton_poi_fused__native_batch_norm_legit_no_training_convolution_leaky_relu_9,(.L_x_1 - triton_poi_fused__native_batch_norm_legit_no_training_convolution_leaky_relu_9)
        .other          triton_poi_fused__native_batch_norm_legit_no_training_convolution_leaky_relu_9,@"STO_CUDA_ENTRY STV_DEFAULT"
triton_poi_fused__native_batch_norm_legit_no_training_convolution_leaky_relu_9:
.text.triton_poi_fused__native_batch_norm_legit_no_training_convolution_leaky_relu_9:
[----:B------:R-:W-:Y:S01]  /*0000*/  LDC R1, c[0x0][0x28] ;  /* 0x00000a00ff017b82 */ /* 0x000fe20000000800 */
[----:B------:R-:W1:Y:S07]  /*0010*/  S2R R0, SR_TID.X ;  /* 0x0000000000007919 */ /* 0x000e6e0000002100 */
[----:B------:R-:W2:Y:S01]  /*0020*/  LDC.64 R4, c[0x0][0x230] ;  /* 0x00008c00ff047b82 */ /* 0x000ea20000000a00 */
[----:B------:R-:W-:Y:S01]  /*0030*/  ULDC.64 UR4, c[0x0][0x208] ;  /* 0x0000820000047ab9 */ /* 0x000fe20000000a00 */
[----:B------:R-:W3:Y:S06]  /*0040*/  S2R R7, SR_CTAID.X ;  /* 0x0000000000077919 */ /* 0x000eec0000002500 */
[----:B------:R-:W4:Y:S08]  /*0050*/  LDC.64 R12, c[0x0][0x220] ;  /* 0x00008800ff0c7b82 */ /* 0x000f300000000a00 */
[----:B------:R-:W5:Y:S08]  /*0060*/  LDC.64 R14, c[0x0][0x228] ;  /* 0x00008a00ff0e7b82 */ /* 0x000f700000000a00 */
[----:B------:R-:W5:Y:S01]  /*0070*/  LDC.64 R10, c[0x0][0x240] ;  /* 0x00009000ff0a7b82 */ /* 0x000f620000000a00 */
[----:B-1----:R-:W-:-:S07]  /*0080*/  SHF.L.U32 R0, R0, 0x1, RZ ;  /* 0x0000000100007819 */ /* 0x002fce00000006ff */
[----:B------:R-:W1:Y:S01]  /*0090*/  LDC.64 R16, c[0x0][0x238] ;  /* 0x00008e00ff107b82 */ /* 0x000e620000000a00 */
[----:B---3--:R-:W-:Y:S02]  /*00a0*/  SHF.R.S32.HI R3, RZ, 0x16, R7 ;  /* 0x00000016ff037819 */ /* 0x008fe40000011407 */
[----:B------:R-:W-:Y:S02]  /*00b0*/  LOP3.LUT R0, R0, 0x1fe, RZ, 0xc0, !PT ;  /* 0x000001fe00007812 */ /* 0x000fe400078ec0ff */
[----:B------:R-:W-:Y:S02]  /*00c0*/  SGXT R3, R3, 0x1 ;  /* 0x000000010303781a */ /* 0x000fe40000000200 */
[----:B------:R-:W-:-:S04]  /*00d0*/  LEA R0, R7, R0, 0x9 ;  /* 0x0000000007007211 */ /* 0x000fc800078e48ff */
[----:B------:R-:W-:-:S04]  /*00e0*/  LEA.HI R3, R3, R0, RZ, 0x5 ;  /* 0x0000000003037211 */ /* 0x000fc800078f28ff */
[----:B------:R-:W-:-:S04]  /*00f0*/  LOP3.LUT R3, R3, 0xffffffe0, RZ, 0xc0, !PT ;  /* 0xffffffe003037812 */ /* 0x000fc800078ec0ff */
[----:B------:R-:W-:Y:S02]  /*0100*/  IADD3 R8, R0, -R3, RZ ;  /* 0x8000000300087210 */ /* 0x000fe40007ffe0ff */
[----:B------:R-:W3:Y:S03]  /*0110*/  LDC.64 R2, c[0x0][0x210] ;  /* 0x00008400ff027b82 */ /* 0x000ee60000000a00 */
[----:B--2---:R-:W-:-:S06]  /*0120*/  IMAD.WIDE R4, R8, 0x4, R4 ;  /* 0x0000000408047825 */ /* 0x004fcc00078e0204 */
[----:B------:R-:W2:Y:S01]  /*0130*/  LDG.E.EL.64 R4, desc[UR4][R4.64] ;  /* 0x0000000404047981 */ /* 0x000ea2000c2e1b00 */
[----:B----4-:R-:W-:-:S04]  /*0140*/  IMAD.WIDE R12, R8, 0x4, R12 ;  /* 0x00000004080c7825 */ /* 0x010fc800078e020c */
[C---:B-----5:R-:W-:Y:S02]  /*0150*/  IMAD.WIDE R14, R8.reuse, 0x4, R14 ;  /* 0x00000004080e7825 */ /* 0x060fe400078e020e */
[----:B------:R-:W4:Y:S02]  /*0160*/  LDG.E.EL.64 R12, desc[UR4][R12.64] ;  /* 0x000000040c0c7981 */ /* 0x000f24000c2e1b00 */
[----:B0-----:R-:W-:Y:S02]  /*0170*/  IMAD.WIDE R10, R8, 0x4, R10 ;  /* 0x00000004080a7825 */ /* 0x001fe400078e020a */
[----:B------:R-:W5:Y:S02]  /*0180*/  LDG.E.EL.64 R14, desc[UR4][R14.64] ;  /* 0x000000040e0e7981 */ /* 0x000f64000c2e1b00 */
[----:B---3--:R-:W-:Y:S02]  /*0190*/  IMAD.WIDE R2, R0, 0x4, R2 ;  /* 0x0000000400027825 */ /* 0x008fe400078e0202 */
[----:B------:R-:W3:Y:S04]  /*01a0*/  LDG.E.EL.64 R10, desc[UR4][R10.64] ;  /* 0x000000040a0a7981 */ /* 0x000ee8000c2e1b00 */
[----:B------:R-:W4:Y:S01]  /*01b0*/  LDG.E.64 R6, desc[UR4][R2.64] ;  /* 0x0000000402067981 */ /* 0x000f22000c1e1b00 */
[----:B-1----:R-:W-:-:S05]  /*01c0*/  IMAD.WIDE R16, R8, 0x4, R16 ;  /* 0x0000000408107825 */ /* 0x002fca00078e0210 */
[----:B------:R-:W3:Y:S01]  /*01d0*/  LDG.E.EL.64 R8, desc[UR4][R16.64] ;  /* 0x0000000410087981 */ /* 0x000ee2000c2e1b00 */
[----:B--2---:R-:W-:Y:S01]  /*01e0*/  FADD R4, R4, 0.0010000000474974513054 ;  /* 0x3a83126f04047421 */ /* 0x004fe20000000000 */
[----:B------:R-:W-:-:S03]  /*01f0*/  FADD R5, R5, 0.0010000000474974513054 ;  /* 0x3a83126f05057421 */ /* 0x000fc60000000000 */
[----:B------:R-:W0:Y:S08]  /*0200*/  MUFU.SQRT R18, R4 ;  /* 0x0000000400127308 */ /* 0x000e300000002000 */
[----:B------:R-:W1:Y:S01]  /*0210*/  MUFU.SQRT R19, R5 ;  /* 0x0000000500137308 */ /* 0x000e620000002000 */
[C---:B0-----:R-:W-:Y:S02]  /*0220*/  FSETP.GT.AND P0, PT, R18.reuse, 8.50705917302346158658e+37, PT ;  /* 0x7e8000001200780b */ /* 0x041fe40003f04000 */
[----:B------:R-:W-:-:S02]  /*0230*/  FSETP.GEU.AND P2, PT, R18, 1.175494350822287508e-38, PT ;  /* 0x008000001200780b */ /* 0x000fc40003f4e000 */
[C---:B-1----:R-:W-:Y:S02]  /*0240*/  FSETP.GT.AND P1, PT, R19.reuse, 8.50705917302346158658e+37, PT ;  /* 0x7e8000001300780b */ /* 0x042fe40003f24000 */
[----:B------:R-:W-:-:S07]  /*0250*/  FSETP.GEU.AND P3, PT, R19, 1.175494350822287508e-38, PT ;  /* 0x008000001300780b */ /* 0x000fce0003f6e000 */
[----:B------:R-:W-:Y:S01]  /*0260*/  @P0 FMUL R18, R18, 0.25 ;  /* 0x3e80000012120820 */ /* 0x000fe20000400000 */
[----:B------:R-:W-:-:S03]  /*0270*/  HFMA2.MMA R4, -RZ, RZ, 1.625, 0 ;  /* 0x3e800000ff047435 */ /* 0x000fc600000001ff */
[----:B------:R-:W-:Y:S01]  /*0280*/  @!P2 FMUL R18, R18, 16777216 ;  /* 0x4b8000001212a820 */ /* 0x000fe20000400000 */
[----:B------:R-:W-:-:S04]  /*0290*/  @P1 FMUL R19, R19, 0.25 ;  /* 0x3e80000013131820 */ /* 0x000fc80000400000 */
[----:B------:R-:W-:Y:S01]  /*02a0*/  @!P3 FMUL R19, R19, 16777216 ;  /* 0x4b8000001313b820 */ /* 0x000fe20000400000 */
[----:B------:R-:W0:Y:S01]  /*02b0*/  MUFU.RCP R18, R18 ;  /* 0x0000001200127308 */ /* 0x000e220000001000 */
[----:B------:R-:W-:-:S07]  /*02c0*/  FSEL R5, R4, 1, P0 ;  /* 0x3f80000004057808 */ /* 0x000fce0000000000 */
[----:B------:R-:W1:Y:S01]  /*02d0*/  MUFU.RCP R19, R19 ;  /* 0x0000001300137308 */ /* 0x000e620000001000 */
[----:B------:R-:W-:Y:S01]  /*02e0*/  FSEL R4, R4, 1, P1 ;  /* 0x3f80000004047808 */ /* 0x000fe20000800000 */
[----:B------:R-:W-:Y:S01]  /*02f0*/  @!P2 FMUL R5, R5, 16777216 ;  /* 0x4b8000000505a820 */ /* 0x000fe20000400000 */
[----:B----4-:R-:W-:Y:S01]  /*0300*/  FADD R6, R6, R12 ;  /* 0x0000000c06067221 */ /* 0x010fe20000000000 */
[----:B------:R-:W-:Y:S02]  /*0310*/  FADD R7, R7, R13 ;  /* 0x0000000d07077221 */ /* 0x000fe40000000000 */
[----:B------:R-:W-:Y:S01]  /*0320*/  @!P3 FMUL R4, R4, 16777216 ;  /* 0x4b8000000404b820 */ /* 0x000fe20000400000 */
[----:B0-----:R-:W-:Y:S01]  /*0330*/  FMUL R13, R18, R5 ;  /* 0x00000005120d7220 */ /* 0x001fe20000400000 */
[----:B-----5:R-:W-:Y:S01]  /*0340*/  FADD R14, -R14, R6 ;  /* 0x000000060e0e7221 */ /* 0x020fe20000000100 */
[----:B------:R-:W-:Y:S01]  /*0350*/  FADD R15, -R15, R7 ;  /* 0x000000070f0f7221 */ /* 0x000fe20000000100 */
[----:B-1----:R-:W-:-:S02]  /*0360*/  FMUL R12, R19, R4 ;  /* 0x00000004130c7220 */ /* 0x002fc40000400000 */
[----:B------:R-:W0:Y:S01]  /*0370*/  LDC.64 R4, c[0x0][0x218] ;  /* 0x00008600ff047b82 */ /* 0x000e220000000a00 */
[----:B------:R-:W-:Y:S01]  /*0380*/  FMUL R13, R14, R13 ;  /* 0x0000000d0e0d7220 */ /* 0x000fe20000400000 */
[----:B------:R-:W-:-:S03]  /*0390*/  FMUL R12, R15, R12 ;  /* 0x0000000c0f0c7220 */ /* 0x000fc60000400000 */
[----:B---3--:R-:W-:Y:S01]  /*03a0*/  FFMA R8, R8, R13, R10 ;  /* 0x0000000d08087223 */ /* 0x008fe2000000000a */
[----:B------:R-:W-:-:S04]  /*03b0*/  FFMA R9, R9, R12, R11 ;  /* 0x0000000c09097223 */ /* 0x000fc8000000000b */
[C---:B------:R-:W-:Y:S02]  /*03c0*/  FSETP.GT.AND P0, PT, R8.reuse, RZ, PT ;  /* 0x000000ff0800720b */ /* 0x040fe40003f04000 */
[----:B------:R-:W-:Y:S01]  /*03d0*/  FSETP.GT.AND P1, PT, R9, RZ, PT ;  /* 0x000000ff0900720b */ /* 0x000fe20003f24000 */
[----:B------:R-:W-:Y:S10]  /*03e0*/  STG.E.64 desc[UR4][R2.64], R6 ;  /* 0x0000000602007986 */ /* 0x000ff4000c101b04 */
[----:B------:R-:W-:Y:S01]  /*03f0*/  @!P0 FMUL R8, R8, 0.10000000149011611938 ;  /* 0x3dcccccd08088820 */ /* 0x000fe20000400000 */
[----:B0-----:R-:W-:-:S04]  /*0400*/  IMAD.WIDE R4, R0, 0x4, R4 ;  /* 0x0000000400047825 */ /* 0x001fc800078e0204 */
[----:B------:R-:W-:-:S05]  /*0410*/  @!P1 FMUL R9, R9, 0.10000000149011611938 ;  /* 0x3dcccccd09099820 */ /* 0x000fca0000400000 */
[----:B------:R-:W-:Y:S01]  /*0420*/  STG.E.64 desc[UR4][R4.64], R8 ;  /* 0x0000000804007986 */ /* 0x000fe2000c101b04 */
[----:B------:R-:W-:Y:S05]  /*0430*/  EXIT ;  /* 0x000000000000794d */ /* 0x000fea0003800000 */
.L_x_0:
[----:B------:R-:W-:-:S00]  /*0440*/  BRA `(.L_x_0) ;  /* 0xfffffffc00fc7947 */ /* 0x000fc0000383ffff */
[----:B------:R-:W-:-:S00]  /*0450*/  NOP ;  /* 0x0000000000007918 */ /* 0x000fc00000000000 */
        /* <DEDUP_REMOVED lines=10> */
.L_x_1:


//--------------------- .nv.global.init           --------------------------
	.section	.nv.global.init,"aw",@progbits
.nv.global.init:
	.type		_$_str,@object
	.size		_$_str,(_$_str_$_2 - _$_str)
_$_str:
        /*0000*/ 	.byte	0x5f, 0x5f, 0x43, 0x55, 0x44, 0x41, 0x5f, 0x46, 0x54, 0x5a, 0x00
	.type		_$_str_$_2,@object
	.size		_$_str_$_2,(.L_1 - _$_str_$_2)
_$_str_$_2:
        /*000b*/ 	.byte	0x5f, 0x5f, 0x43, 0x55, 0x44, 0x41, 0x5f, 0x50, 0x52, 0x45, 0x43, 0x5f, 0x53, 0x51, 0x52, 0x54
        /*001b*/ 	.byte	0x00
.L_1:


//--------------------- .nv.constant0.triton_poi_fused__native_batch_norm_legit_no_training_convolution_leaky_relu_9 --------------------------
	.section	.nv.constant0.triton_poi_fused__native_batch_norm_legit_no_training_convolution_leaky_relu_9,"a",@progbits
	.sectionflags	@""
	.align	4
.nv.constant0.triton_poi_fused__native_batch_norm_legit_no_training_convolution_leaky_relu_9:
	.zero		588
